//
// Generated by NVIDIA NVVM Compiler
//
// Compiler Build ID: CL-36424714
// Cuda compilation tools, release 13.0, V13.0.88
// Based on NVVM 20.0.0
//

.version 9.0
.target sm_100
.address_size 64

	// .globl	_Z11multiplyVecPfS_iS_
.extern .shared .align 16 .b8 sum_s[];

.visible .entry _Z11multiplyVecPfS_iS_(
	.param .u64 .ptr .align 1 _Z11multiplyVecPfS_iS__param_0,
	.param .u64 .ptr .align 1 _Z11multiplyVecPfS_iS__param_1,
	.param .u32 _Z11multiplyVecPfS_iS__param_2,
	.param .u64 .ptr .align 1 _Z11multiplyVecPfS_iS__param_3
)
{
	.reg .pred 	%p<3>;
	.reg .b32 	%r<11>;
	.reg .b32 	%f<4>;
	.reg .b64 	%rd<11>;

	ld.param.u64 	%rd4, [_Z11multiplyVecPfS_iS__param_0];
	ld.param.u64 	%rd5, [_Z11multiplyVecPfS_iS__param_1];
	ld.param.u32 	%r6, [_Z11multiplyVecPfS_iS__param_2];
	ld.param.u64 	%rd6, [_Z11multiplyVecPfS_iS__param_3];
	mov.u32 	%r7, %tid.x;
	mov.u32 	%r1, %ntid.x;
	mov.u32 	%r8, %ctaid.x;
	mad.lo.s32 	%r10, %r1, %r8, %r7;
	setp.ge.s32 	%p1, %r10, %r6;
	@%p1 bra 	$L__BB0_3;
	mov.u32 	%r9, %nctaid.x;
	mul.lo.s32 	%r3, %r9, %r1;
	cvta.to.global.u64 	%rd1, %rd4;
	cvta.to.global.u64 	%rd2, %rd5;
	cvta.to.global.u64 	%rd3, %rd6;
$L__BB0_2:
	mul.wide.s32 	%rd7, %r10, 4;
	add.s64 	%rd8, %rd1, %rd7;
	ld.global.f32 	%f1, [%rd8];
	add.s64 	%rd9, %rd2, %rd7;
	ld.global.f32 	%f2, [%rd9];
	mul.f32 	%f3, %f1, %f2;
	add.s64 	%rd10, %rd3, %rd7;
	st.global.f32 	[%rd10], %f3;
	add.s32 	%r10, %r10, %r3;
	setp.lt.s32 	%p2, %r10, %r6;
	@%p2 bra 	$L__BB0_2;
$L__BB0_3:
	ret;

}
	// .globl	_Z3sumPfiS_
.visible .entry _Z3sumPfiS_(
	.param .u64 .ptr .align 1 _Z3sumPfiS__param_0,
	.param .u32 _Z3sumPfiS__param_1,
	.param .u64 .ptr .align 1 _Z3sumPfiS__param_2
)
{
	.reg .pred 	%p<7>;
	.reg .b32 	%r<17>;
	.reg .b32 	%f<10>;
	.reg .b64 	%rd<9>;

	ld.param.u64 	%rd3, [_Z3sumPfiS__param_0];
	ld.param.u32 	%r8, [_Z3sumPfiS__param_1];
	ld.param.u64 	%rd2, [_Z3sumPfiS__param_2];
	cvta.to.global.u64 	%rd1, %rd3;
	mov.u32 	%r1, %tid.x;
	mov.u32 	%r16, %ntid.x;
	mov.u32 	%r9, %ctaid.x;
	mul.lo.s32 	%r10, %r16, %r9;
	shl.b32 	%r11, %r10, 1;
	add.s32 	%r3, %r11, %r1;
	setp.ge.s32 	%p1, %r3, %r8;
	shl.b32 	%r12, %r1, 2;
	mov.u32 	%r13, sum_s;
	add.s32 	%r4, %r13, %r12;
	@%p1 bra 	$L__BB1_2;
	mul.wide.s32 	%rd4, %r3, 4;
	add.s64 	%rd5, %rd1, %rd4;
	ld.global.f32 	%f1, [%rd5];
	st.shared.f32 	[%r4], %f1;
$L__BB1_2:
	add.s32 	%r5, %r3, %r16;
	setp.ge.u32 	%p2, %r5, %r8;
	@%p2 bra 	$L__BB1_4;
	mul.wide.u32 	%rd6, %r5, 4;
	add.s64 	%rd7, %rd1, %rd6;
	ld.global.f32 	%f2, [%rd7];
	ld.shared.f32 	%f3, [%r4];
	add.f32 	%f4, %f2, %f3;
	st.shared.f32 	[%r4], %f4;
$L__BB1_4:
	setp.lt.u32 	%p3, %r16, 2;
	@%p3 bra 	$L__BB1_8;
$L__BB1_5:
	shr.u32 	%r7, %r16, 1;
	bar.sync 	0;
	setp.ge.u32 	%p4, %r1, %r7;
	@%p4 bra 	$L__BB1_7;
	shl.b32 	%r14, %r7, 2;
	add.s32 	%r15, %r4, %r14;
	ld.shared.f32 	%f5, [%r15];
	ld.shared.f32 	%f6, [%r4];
	add.f32 	%f7, %f5, %f6;
	st.shared.f32 	[%r4], %f7;
$L__BB1_7:
	setp.gt.u32 	%p5, %r16, 3;
	mov.u32 	%r16, %r7;
	@%p5 bra 	$L__BB1_5;
$L__BB1_8:
	setp.ne.s32 	%p6, %r1, 0;
	@%p6 bra 	$L__BB1_10;
	ld.shared.f32 	%f8, [sum_s];
	cvta.to.global.u64 	%rd8, %rd2;
	atom.global.add.f32 	%f9, [%rd8], %f8;
$L__BB1_10:
	ret;

}


// ===== COMPILED SASS (sm_100) =====

	.target	sm_100

	.elftype	@"ET_EXEC"


//--------------------- .note.nv.tkinfo           --------------------------
	.section	.note.nv.tkinfo,"",@"SHT_NOTE"
	.sectionflags	@"SHF_NOTE_NV_TKINFO"
	.tkinfo
        /*0018*/ 	.word	0x00000002
        /*0030*/ 	.string	""
        /*0030*/ 	.string	"ptxas"
        /*0030*/ 	.string	"Cuda compilation tools, release 13.0, V13.0.88"
        /*0030*/ 	.string	"Build cuda_13.0.r13.0/compiler.36424714_0"
        /*0030*/ 	.string	"-arch sm_100 -m 64 "



//--------------------- .note.nv.cuinfo           --------------------------
	.section	.note.nv.cuinfo,"",@"SHT_NOTE"
	.sectionflags	@"SHF_NOTE_NV_CUINFO"
        /*0018*/ 	.short	0x0002
        /*001a*/ 	.short	0x0064
        /*001c*/ 	.short	0x0082
	.zero		2


//--------------------- .nv.info                  --------------------------
	.section	.nv.info,"",@"SHT_CUDA_INFO"
	.align	4


	//----- nvinfo : EIATTR_REGCOUNT
	.align		4
        /*0000*/ 	.byte	0x04, 0x2f
        /*0002*/ 	.short	(.L_1 - .L_0)
	.align		4
.L_0:
        /*0004*/ 	.word	index@(_Z11multiplyVecPfS_iS_)
        /*0008*/ 	.word	0x00000012


	//----- nvinfo : EIATTR_FRAME_SIZE
	.align		4
.L_1:
        /*000c*/ 	.byte	0x04, 0x11
        /*000e*/ 	.short	(.L_3 - .L_2)
	.align		4
.L_2:
        /*0010*/ 	.word	index@(_Z11multiplyVecPfS_iS_)
        /*0014*/ 	.word	0x00000000


	//----- nvinfo : EIATTR_REGCOUNT
	.align		4
.L_3:
        /*0018*/ 	.byte	0x04, 0x2f
        /*001a*/ 	.short	(.L_5 - .L_4)
	.align		4
.L_4:
        /*001c*/ 	.word	index@(_Z3sumPfiS_)
        /*0020*/ 	.word	0x0000000c


	//----- nvinfo : EIATTR_FRAME_SIZE
	.align		4
.L_5:
        /*0024*/ 	.byte	0x04, 0x11
        /*0026*/ 	.short	(.L_7 - .L_6)
	.align		4
.L_6:
        /*0028*/ 	.word	index@(_Z3sumPfiS_)
        /*002c*/ 	.word	0x00000000


	//----- nvinfo : EIATTR_MIN_STACK_SIZE
	.align		4
.L_7:
        /*0030*/ 	.byte	0x04, 0x12
        /*0032*/ 	.short	(.L_9 - .L_8)
	.align		4
.L_8:
        /*0034*/ 	.word	index@(_Z3sumPfiS_)
        /*0038*/ 	.word	0x00000000


	//----- nvinfo : EIATTR_MIN_STACK_SIZE
	.align		4
.L_9:
        /*003c*/ 	.byte	0x04, 0x12
        /*003e*/ 	.short	(.L_11 - .L_10)
	.align		4
.L_10:
        /*0040*/ 	.word	index@(_Z11multiplyVecPfS_iS_)
        /*0044*/ 	.word	0x00000000
.L_11:


//--------------------- .nv.compat                --------------------------
	.section	.nv.compat,"",@"SHT_CUDA_COMPAT_INFO"
	.align	4
        /*0000*/ 	.byte	0x02, 0x09, 0x00, 0x00, 0x02, 0x02, 0x01, 0x00, 0x02, 0x05, 0x05, 0x00, 0x03, 0x07, 0x01, 0x01
        /*0010*/ 	.byte	0x02, 0x03, 0x00, 0x00, 0x02, 0x06, 0x01, 0x00, 0x04, 0x0b, 0x08, 0x00, 0x09, 0x00, 0x00, 0x00
        /*0020*/ 	.byte	0x00, 0x00, 0x00, 0x00


//--------------------- .nv.info._Z3sumPfiS_      --------------------------
	.section	.nv.info._Z3sumPfiS_,"",@"SHT_CUDA_INFO"
	.sectionflags	@""
	.align	4


	//----- nvinfo : EIATTR_CUDA_API_VERSION
	.align		4
        /*0000*/ 	.byte	0x04, 0x37
        /*0002*/ 	.short	(.L_13 - .L_12)
.L_12:
        /*0004*/ 	.word	0x00000082


	//----- nvinfo : EIATTR_KPARAM_INFO
	.align		4
.L_13:
        /*0008*/ 	.byte	0x04, 0x17
        /*000a*/ 	.short	(.L_15 - .L_14)
.L_14:
        /*000c*/ 	.word	0x00000000
        /*0010*/ 	.short	0x0002
        /*0012*/ 	.short	0x0010
        /*0014*/ 	.byte	0x00, 0xf5, 0x21, 0x00


	//----- nvinfo : EIATTR_KPARAM_INFO
	.align		4
.L_15:
        /*0018*/ 	.byte	0x04, 0x17
        /*001a*/ 	.short	(.L_17 - .L_16)
.L_16:
        /*001c*/ 	.word	0x00000000
        /*0020*/ 	.short	0x0001
        /*0022*/ 	.short	0x0008
        /*0024*/ 	.byte	0x00, 0xf0, 0x11, 0x00


	//----- nvinfo : EIATTR_KPARAM_INFO
	.align		4
.L_17:
        /*0028*/ 	.byte	0x04, 0x17
        /*002a*/ 	.short	(.L_19 - .L_18)
.L_18:
        /*002c*/ 	.word	0x00000000
        /*0030*/ 	.short	0x0000
        /*0032*/ 	.short	0x0000
        /*0034*/ 	.byte	0x00, 0xf5, 0x21, 0x00


	//----- nvinfo : EIATTR_SPARSE_MMA_MASK
	.align		4
.L_19:
        /*0038*/ 	.byte	0x03, 0x50
        /*003a*/ 	.short	0x0000


	//----- nvinfo : EIATTR_MAXREG_COUNT
	.align		4
        /*003c*/ 	.byte	0x03, 0x1b
        /*003e*/ 	.short	0x00ff


	//----- nvinfo : EIATTR_NUM_BARRIERS
	.align		4
        /*0040*/ 	.byte	0x02, 0x4c
        /*0042*/ 	.byte	0x01
	.zero		1


	//----- nvinfo : EIATTR_MERCURY_ISA_VERSION
	.align		4
        /*0044*/ 	.byte	0x03, 0x5f
        /*0046*/ 	.short	0x0101


	//----- nvinfo : EIATTR_VRC_CTA_INIT_COUNT
	.align		4
        /*0048*/ 	.byte	0x02, 0x4a
	.zero		1
	.zero		1


	//----- nvinfo : EIATTR_EXIT_INSTR_OFFSETS
	.align		4
        /*004c*/ 	.byte	0x04, 0x1c
        /*004e*/ 	.short	(.L_21 - .L_20)


	//   ....[0]....
.L_20:
        /*0050*/ 	.word	0x00000280


	//   ....[1]....
        /*0054*/ 	.word	0x000002f0


	//----- nvinfo : EIATTR_CBANK_PARAM_SIZE
	.align		4
.L_21:
        /*0058*/ 	.byte	0x03, 0x19
        /*005a*/ 	.short	0x0018


	//----- nvinfo : EIATTR_PARAM_CBANK
	.align		4
        /*005c*/ 	.byte	0x04, 0x0a
        /*005e*/ 	.short	(.L_23 - .L_22)
	.align		4
.L_22:
        /*0060*/ 	.word	index@(.nv.constant0._Z3sumPfiS_)
        /*0064*/ 	.short	0x0380
        /*0066*/ 	.short	0x0018


	//----- nvinfo : EIATTR_SW_WAR
	.align		4
.L_23:
        /*0068*/ 	.byte	0x04, 0x36
        /*006a*/ 	.short	(.L_25 - .L_24)
.L_24:
        /*006c*/ 	.word	0x00000008
.L_25:


//--------------------- .nv.info._Z11multiplyVecPfS_iS_ --------------------------
	.section	.nv.info._Z11multiplyVecPfS_iS_,"",@"SHT_CUDA_INFO"
	.sectionflags	@""
	.align	4


	//----- nvinfo : EIATTR_CUDA_API_VERSION
	.align		4
        /*0000*/ 	.byte	0x04, 0x37
        /*0002*/ 	.short	(.L_27 - .L_26)
.L_26:
        /*0004*/ 	.word	0x00000082


	//----- nvinfo : EIATTR_KPARAM_INFO
	.align		4
.L_27:
        /*0008*/ 	.byte	0x04, 0x17
        /*000a*/ 	.short	(.L_29 - .L_28)
.L_28:
        /*000c*/ 	.word	0x00000000
        /*0010*/ 	.short	0x0003
        /*0012*/ 	.short	0x0018
        /*0014*/ 	.byte	0x00, 0xf5, 0x21, 0x00


	//----- nvinfo : EIATTR_KPARAM_INFO
	.align		4
.L_29:
        /*0018*/ 	.byte	0x04, 0x17
        /*001a*/ 	.short	(.L_31 - .L_30)
.L_30:
        /*001c*/ 	.word	0x00000000
        /*0020*/ 	.short	0x0002
        /*0022*/ 	.short	0x0010
        /*0024*/ 	.byte	0x00, 0xf0, 0x11, 0x00


	//----- nvinfo : EIATTR_KPARAM_INFO
	.align		4
.L_31:
        /*0028*/ 	.byte	0x04, 0x17
        /*002a*/ 	.short	(.L_33 - .L_32)
.L_32:
        /*002c*/ 	.word	0x00000000
        /*0030*/ 	.short	0x0001
        /*0032*/ 	.short	0x0008
        /*0034*/ 	.byte	0x00, 0xf5, 0x21, 0x00


	//----- nvinfo : EIATTR_KPARAM_INFO
	.align		4
.L_33:
        /*0038*/ 	.byte	0x04, 0x17
        /*003a*/ 	.short	(.L_35 - .L_34)
.L_34:
        /*003c*/ 	.word	0x00000000
        /*0040*/ 	.short	0x0000
        /*0042*/ 	.short	0x0000
        /*0044*/ 	.byte	0x00, 0xf5, 0x21, 0x00


	//----- nvinfo : EIATTR_SPARSE_MMA_MASK
	.align		4
.L_35:
        /*0048*/ 	.byte	0x03, 0x50
        /*004a*/ 	.short	0x0000


	//----- nvinfo : EIATTR_MAXREG_COUNT
	.align		4
        /*004c*/ 	.byte	0x03, 0x1b
        /*004e*/ 	.short	0x00ff


	//----- nvinfo : EIATTR_MERCURY_ISA_VERSION
	.align		4
        /*0050*/ 	.byte	0x03, 0x5f
        /*0052*/ 	.short	0x0101


	//----- nvinfo : EIATTR_VRC_CTA_INIT_COUNT
	.align		4
        /*0054*/ 	.byte	0x02, 0x4a
	.zero		1
	.zero		1


	//----- nvinfo : EIATTR_EXIT_INSTR_OFFSETS
	.align		4
        /*0058*/ 	.byte	0x04, 0x1c
        /*005a*/ 	.short	(.L_37 - .L_36)


	//   ....[0]....
.L_36:
        /*005c*/ 	.word	0x00000070


	//   ....[1]....
        /*0060*/ 	.word	0x00000180


	//----- nvinfo : EIATTR_CRS_STACK_SIZE
	.align		4
.L_37:
        /*0064*/ 	.byte	0x04, 0x1e
        /*0066*/ 	.short	(.L_39 - .L_38)
.L_38:
        /*0068*/ 	.word	0x00000000


	//----- nvinfo : EIATTR_CBANK_PARAM_SIZE
	.align		4
.L_39:
        /*006c*/ 	.byte	0x03, 0x19
        /*006e*/ 	.short	0x0020


	//----- nvinfo : EIATTR_PARAM_CBANK
	.align		4
        /*0070*/ 	.byte	0x04, 0x0a
        /*0072*/ 	.short	(.L_41 - .L_40)
	.align		4
.L_40:
        /*0074*/ 	.word	index@(.nv.constant0._Z11multiplyVecPfS_iS_)
        /*0078*/ 	.short	0x0380
        /*007a*/ 	.short	0x0020


	//----- nvinfo : EIATTR_SW_WAR
	.align		4
.L_41:
        /*007c*/ 	.byte	0x04, 0x36
        /*007e*/ 	.short	(.L_43 - .L_42)
.L_42:
        /*0080*/ 	.word	0x00000008
.L_43:


//--------------------- .nv.callgraph             --------------------------
	.section	.nv.callgraph,"",@"SHT_CUDA_CALLGRAPH"
	.align	4
	.sectionentsize	8
	.align		4
        /*0000*/ 	.word	0x00000000
	.align		4
        /*0004*/ 	.word	0xffffffff
	.align		4
        /*0008*/ 	.word	0x00000000
	.align		4
        /*000c*/ 	.word	0xfffffffe
	.align		4
        /*0010*/ 	.word	0x00000000
	.align		4
        /*0014*/ 	.word	0xfffffffd
	.align		4
        /*0018*/ 	.word	0x00000000
	.align		4
        /*001c*/ 	.word	0xfffffffc


//--------------------- .text._Z3sumPfiS_         --------------------------
	.section	.text._Z3sumPfiS_,"ax",@progbits
	.align	128
        .global         _Z3sumPfiS_
        .type           _Z3sumPfiS_,@function
        .size           _Z3sumPfiS_,(.L_x_5 - _Z3sumPfiS_)
        .other          _Z3sumPfiS_,@"STO_CUDA_ENTRY STV_DEFAULT"
_Z3sumPfiS_:
.text._Z3sumPfiS_:
[----:B------:R-:W-:Y:S01]  /*0000*/  LDC R1, c[0x0][0x37c] ;  /* 0x0000df00ff017b82 */ /* 0x000fe20000000800 */
[----:B------:R-:W0:Y:S01]  /*0010*/  S2R R0, SR_CTAID.X ;  /* 0x0000000000007919 */ /* 0x000e220000002500 */
[----:B------:R-:W1:Y:S01]  /*0020*/  LDCU UR4, c[0x0][0x360] ;  /* 0x00006c00ff0477ac */ /* 0x000e620008000800 */
[----:B------:R-:W2:Y:S01]  /*0030*/  S2R R9, SR_TID.X ;  /* 0x0000000000097919 */ /* 0x000ea20000002100 */
[----:B------:R-:W3:Y:S01]  /*0040*/  LDCU UR5, c[0x0][0x388] ;  /* 0x00007100ff0577ac */ /* 0x000ee20008000800 */
[----:B------:R-:W4:Y:S01]  /*0050*/  LDCU.64 UR6, c[0x0][0x358] ;  /* 0x00006b00ff0677ac */ /* 0x000f220008000a00 */
[----:B-1----:R-:W-:Y:S02]  /*0060*/  IMAD.U32 R6, RZ, RZ, UR4 ;  /* 0x00000004ff067e24 */ /* 0x002fe4000f8e00ff */
[----:B0-----:R-:W-:-:S04]  /*0070*/  IMAD R0, R0, UR4, RZ ;  /* 0x0000000400007c24 */ /* 0x001fc8000f8e02ff */
[----:B--2---:R-:W-:-:S05]  /*0080*/  IMAD R5, R0, 0x2, R9 ;  /* 0x0000000200057824 */ /* 0x004fca00078e0209 */
[C---:B---3--:R-:W-:Y:S02]  /*0090*/  ISETP.GE.AND P1, PT, R5.reuse, UR5, PT ;  /* 0x0000000505007c0c */ /* 0x048fe4000bf26270 */
[----:B------:R-:W-:-:S04]  /*00a0*/  IADD3 R7, PT, PT, R5, R6, RZ ;  /* 0x0000000605077210 */ /* 0x000fc80007ffe0ff */
[----:B------:R-:W-:-:S07]  /*00b0*/  ISETP.GE.U32.AND P0, PT, R7, UR5, PT ;  /* 0x0000000507007c0c */ /* 0x000fce000bf06070 */
[----:B------:R-:W0:Y:S02]  /*00c0*/  @!P1 LDC.64 R2, c[0x0][0x380] ;  /* 0x0000e000ff029b82 */ /* 0x000e240000000a00 */
[----:B0-----:R-:W-:-:S06]  /*00d0*/  @!P1 IMAD.WIDE R2, R5, 0x4, R2 ;  /* 0x0000000405029825 */ /* 0x001fcc00078e0202 */
[----:B------:R-:W0:Y:S01]  /*00e0*/  @!P0 LDC.64 R4, c[0x0][0x380] ;  /* 0x0000e000ff048b82 */ /* 0x000e220000000a00 */
[----:B----4-:R-:W2:Y:S01]  /*00f0*/  @!P1 LDG.E R3, desc[UR6][R2.64] ;  /* 0x0000000602039981 */ /* 0x010ea2000c1e1900 */
[----:B0-----:R-:W-:-:S06]  /*0100*/  @!P0 IMAD.WIDE.U32 R4, R7, 0x4, R4 ;  /* 0x0000000407048825 */ /* 0x001fcc00078e0004 */
[----:B------:R-:W3:Y:S01]  /*0110*/  @!P0 LDG.E R4, desc[UR6][R4.64] ;  /* 0x0000000604048981 */ /* 0x000ee2000c1e1900 */
[----:B------:R-:W0:Y:S01]  /*0120*/  S2UR UR5, SR_CgaCtaId ;  /* 0x00000000000579c3 */ /* 0x000e220000008800 */
[----:B------:R-:W-:Y:S01]  /*0130*/  UMOV UR4, 0x400 ;  /* 0x0000040000047882 */ /* 0x000fe20000000000 */
[----:B------:R-:W-:Y:S01]  /*0140*/  ISETP.GE.U32.AND P2, PT, R6, 0x2, PT ;  /* 0x000000020600780c */ /* 0x000fe20003f46070 */
[----:B0-----:R-:W-:-:S06]  /*0150*/  ULEA UR4, UR5, UR4, 0x18 ;  /* 0x0000000405047291 */ /* 0x001fcc000f8ec0ff */
[----:B------:R-:W-:-:S05]  /*0160*/  LEA R0, R9, UR4, 0x2 ;  /* 0x0000000409007c11 */ /* 0x000fca000f8e10ff */
[----:B--2---:R-:W-:Y:S01]  /*0170*/  @!P1 STS [R0], R3 ;  /* 0x0000000300009388 */ /* 0x004fe20000000800 */
[----:B------:R-:W-:-:S03]  /*0180*/  ISETP.NE.AND P1, PT, R9, RZ, PT ;  /* 0x000000ff0900720c */ /* 0x000fc60003f25270 */
[----:B------:R-:W3:Y:S02]  /*0190*/  @!P0 LDS R7, [R0] ;  /* 0x0000000000078984 */ /* 0x000ee40000000800 */
[----:B---3--:R-:W-:-:S05]  /*01a0*/  @!P0 FADD R7, R4, R7 ;  /* 0x0000000704078221 */ /* 0x008fca0000000000 */
[----:B------:R0:W-:Y:S01]  /*01b0*/  @!P0 STS [R0], R7 ;  /* 0x0000000700008388 */ /* 0x0001e20000000800 */
[----:B------:R-:W-:Y:S05]  /*01c0*/  @!P2 BRA `(.L_x_0) ;  /* 0x00000000002ca947 */ /* 0x000fea0003800000 */
.L_x_1:
[----:B------:R-:W-:Y:S01]  /*01d0*/  BAR.SYNC.DEFER_BLOCKING 0x0 ;  /* 0x0000000000007b1d */ /* 0x000fe20000010000 */
[----:B------:R-:W-:-:S04]  /*01e0*/  SHF.R.U32.HI R4, RZ, 0x1, R6 ;  /* 0x00000001ff047819 */ /* 0x000fc80000011606 */
[----:B------:R-:W-:-:S13]  /*01f0*/  ISETP.GE.U32.AND P0, PT, R9, R4, PT ;  /* 0x000000040900720c */ /* 0x000fda0003f06070 */
[----:B------:R-:W-:Y:S01]  /*0200*/  @!P0 IMAD R2, R4, 0x4, R0 ;  /* 0x0000000404028824 */ /* 0x000fe200078e0200 */
[----:B------:R-:W-:Y:S05]  /*0210*/  @!P0 LDS R3, [R0] ;  /* 0x0000000000038984 */ /* 0x000fea0000000800 */
[----:B------:R-:W1:Y:S02]  /*0220*/  @!P0 LDS R2, [R2] ;  /* 0x0000000002028984 */ /* 0x000e640000000800 */
[----:B-1----:R-:W-:-:S05]  /*0230*/  @!P0 FADD R3, R2, R3 ;  /* 0x0000000302038221 */ /* 0x002fca0000000000 */
[----:B------:R1:W-:Y:S01]  /*0240*/  @!P0 STS [R0], R3 ;  /* 0x0000000300008388 */ /* 0x0003e20000000800 */
[----:B------:R-:W-:Y:S02]  /*0250*/  ISETP.GT.U32.AND P0, PT, R6, 0x3, PT ;  /* 0x000000030600780c */ /* 0x000fe40003f04070 */
[----:B------:R-:W-:-:S11]  /*0260*/  MOV R6, R4 ;  /* 0x0000000400067202 */ /* 0x000fd60000000f00 */
[----:B-1----:R-:W-:Y:S05]  /*0270*/  @P0 BRA `(.L_x_1) ;  /* 0xfffffffc00d40947 */ /* 0x002fea000383ffff */
.L_x_0:
[----:B------:R-:W-:Y:S05]  /*0280*/  @P1 EXIT ;  /* 0x000000000000194d */ /* 0x000fea0003800000 */
[----:B------:R-:W1:Y:S01]  /*0290*/  S2UR UR5, SR_CgaCtaId ;  /* 0x00000000000579c3 */ /* 0x000e620000008800 */
[----:B------:R-:W-:-:S07]  /*02a0*/  UMOV UR4, 0x400 ;  /* 0x0000040000047882 */ /* 0x000fce0000000000 */
[----:B------:R-:W2:Y:S01]  /*02b0*/  LDC.64 R2, c[0x0][0x390] ;  /* 0x0000e400ff027b82 */ /* 0x000ea20000000a00 */
[----:B-1----:R-:W-:-:S09]  /*02c0*/  ULEA UR4, UR5, UR4, 0x18 ;  /* 0x0000000405047291 */ /* 0x002fd2000f8ec0ff */
[----:B------:R-:W2:Y:S04]  /*02d0*/  LDS R5, [UR4] ;  /* 0x00000004ff057984 */ /* 0x000ea80008000800 */
[----:B--2---:R-:W-:Y:S01]  /*02e0*/  REDG.E.ADD.F32.FTZ.RN.STRONG.GPU desc[UR6][R2.64], R5 ;  /* 0x00000005020079a6 */ /* 0x004fe2000c12f306 */
[----:B------:R-:W-:Y:S05]  /*02f0*/  EXIT ;  /* 0x000000000000794d */ /* 0x000fea0003800000 */
.L_x_2:
[----:B------:R-:W-:-:S00]  /*0300*/  BRA `(.L_x_2) ;  /* 0xfffffffc00fc7947 */ /* 0x000fc0000383ffff */
[----:B------:R-:W-:-:S00]  /*0310*/  NOP ;  /* 0x0000000000007918 */ /* 0x000fc00000000000 */
        /* <DEDUP_REMOVED lines=14> */
.L_x_5:


//--------------------- .text._Z11multiplyVecPfS_iS_ --------------------------
	.section	.text._Z11multiplyVecPfS_iS_,"ax",@progbits
	.align	128
        .global         _Z11multiplyVecPfS_iS_
        .type           _Z11multiplyVecPfS_iS_,@function
        .size           _Z11multiplyVecPfS_iS_,(.L_x_6 - _Z11multiplyVecPfS_iS_)
        .other          _Z11multiplyVecPfS_iS_,@"STO_CUDA_ENTRY STV_DEFAULT"
_Z11multiplyVecPfS_iS_:
.text._Z11multiplyVecPfS_iS_:
[----:B------:R-:W-:Y:S01]  /*0000*/  LDC R1, c[0x0][0x37c] ;  /* 0x0000df00ff017b82 */ /* 0x000fe20000000800 */
[----:B------:R-:W0:Y:S01]  /*0010*/  S2R R0, SR_TID.X ;  /* 0x0000000000007919 */ /* 0x000e220000002100 */
[----:B------:R-:W0:Y:S01]  /*0020*/  LDCU UR4, c[0x0][0x360] ;  /* 0x00006c00ff0477ac */ /* 0x000e220008000800 */
[----:B------:R-:W0:Y:S01]  /*0030*/  S2R R3, SR_CTAID.X ;  /* 0x0000000000037919 */ /* 0x000e220000002500 */
[----:B------:R-:W1:Y:S01]  /*0040*/  LDCU UR8, c[0x0][0x390] ;  /* 0x00007200ff0877ac */ /* 0x000e620008000800 */
[----:B0-----:R-:W-:-:S05]  /*0050*/  IMAD R0, R3, UR4, R0 ;  /* 0x0000000403007c24 */ /* 0x001fca000f8e0200 */
[----:B-1----:R-:W-:-:S13]  /*0060*/  ISETP.GE.AND P0, PT, R0, UR8, PT ;  /* 0x0000000800007c0c */ /* 0x002fda000bf06270 */
[----:B------:R-:W-:Y:S05]  /*0070*/  @P0 EXIT ;  /* 0x000000000000094d */ /* 0x000fea0003800000 */
[----:B------:R-:W0:Y:S01]  /*0080*/  LDC.64 R12, c[0x0][0x398] ;  /* 0x0000e600ff0c7b82 */ /* 0x000e220000000a00 */
[----:B------:R-:W1:Y:S01]  /*0090*/  LDCU UR5, c[0x0][0x370] ;  /* 0x00006e00ff0577ac */ /* 0x000e620008000800 */
[----:B------:R-:W2:Y:S06]  /*00a0*/  LDCU.64 UR6, c[0x0][0x358] ;  /* 0x00006b00ff0677ac */ /* 0x000eac0008000a00 */
[----:B------:R-:W3:Y:S08]  /*00b0*/  LDC.64 R8, c[0x0][0x380] ;  /* 0x0000e000ff087b82 */ /* 0x000ef00000000a00 */
[----:B------:R-:W4:Y:S01]  /*00c0*/  LDC.64 R10, c[0x0][0x388] ;  /* 0x0000e200ff0a7b82 */ /* 0x000f220000000a00 */
[----:B-1----:R-:W-:-:S12]  /*00d0*/  UIMAD UR4, UR4, UR5, URZ ;  /* 0x00000005040472a4 */ /* 0x002fd8000f8e02ff */
.L_x_3:
[----:B---3--:R-:W-:-:S04]  /*00e0*/  IMAD.WIDE R2, R0, 0x4, R8 ;  /* 0x0000000400027825 */ /* 0x008fc800078e0208 */
[C---:B----4-:R-:W-:Y:S02]  /*00f0*/  IMAD.WIDE R4, R0.reuse, 0x4, R10 ;  /* 0x0000000400047825 */ /* 0x050fe400078e020a */
[----:B--2---:R-:W2:Y:S04]  /*0100*/  LDG.E R2, desc[UR6][R2.64] ;  /* 0x0000000602027981 */ /* 0x004ea8000c1e1900 */
[----:B------:R-:W2:Y:S01]  /*0110*/  LDG.E R5, desc[UR6][R4.64] ;  /* 0x0000000604057981 */ /* 0x000ea2000c1e1900 */
[C---:B01----:R-:W-:Y:S01]  /*0120*/  IMAD.WIDE R6, R0.reuse, 0x4, R12 ;  /* 0x0000000400067825 */ /* 0x043fe200078e020c */
[----:B------:R-:W-:-:S04]  /*0130*/  IADD3 R0, PT, PT, R0, UR4, RZ ;  /* 0x0000000400007c10 */ /* 0x000fc8000fffe0ff */
[----:B------:R-:W-:Y:S01]  /*0140*/  ISETP.GE.AND P0, PT, R0, UR8, PT ;  /* 0x0000000800007c0c */ /* 0x000fe2000bf06270 */
[----:B--2---:R-:W-:-:S05]  /*0150*/  FMUL R15, R2, R5 ;  /* 0x00000005020f7220 */ /* 0x004fca0000400000 */
[----:B------:R1:W-:Y:S07]  /*0160*/  STG.E desc[UR6][R6.64], R15 ;  /* 0x0000000f06007986 */ /* 0x0003ee000c101906 */
[----:B------:R-:W-:Y:S05]  /*0170*/  @!P0 BRA `(.L_x_3) ;  /* 0xfffffffc00d88947 */ /* 0x000fea000383ffff */
[----:B------:R-:W-:Y:S05]  /*0180*/  EXIT ;  /* 0x000000000000794d */ /* 0x000fea0003800000 */
.L_x_4:
        /* <DEDUP_REMOVED lines=15> */
.L_x_6:


//--------------------- .nv.shared._Z3sumPfiS_    --------------------------
	.section	.nv.shared._Z3sumPfiS_,"aw",@nobits
	.sectionflags	@""
	.align	16
	.zero		1024


//--------------------- .nv.shared.reserved.0     --------------------------
	.section	.nv.shared.reserved.0,"aw",@nobits
	.weak		__nv_reservedSMEM_offset_0_alias
	.size		__nv_reservedSMEM_offset_0_alias, 0, 64
	.other		__nv_reservedSMEM_offset_0_alias,@"STO_CUDA_RESERVED_SHARED STV_DEFAULT"
__nv_reservedSMEM_offset_0_alias:
	.zero		0
	.zero		64


//--------------------- .nv.shared._Z11multiplyVecPfS_iS_ --------------------------
	.section	.nv.shared._Z11multiplyVecPfS_iS_,"aw",@nobits
	.sectionflags	@""
	.align	16
	.zero		1024


//--------------------- .nv.constant0._Z3sumPfiS_ --------------------------
	.section	.nv.constant0._Z3sumPfiS_,"a",@progbits
	.sectionflags	@""
	.align	4
.nv.constant0._Z3sumPfiS_:
	.zero		920


//--------------------- .nv.constant0._Z11multiplyVecPfS_iS_ --------------------------
	.section	.nv.constant0._Z11multiplyVecPfS_iS_,"a",@progbits
	.sectionflags	@""
	.align	4
.nv.constant0._Z11multiplyVecPfS_iS_:
	.zero		928


//--------------------- SYMBOLS --------------------------

	.type		.nv.reservedSmem.offset0,@object
	.size		.nv.reservedSmem.offset0,0x4
	.type		.nv.reservedSmem.cap,@object
	.size		.nv.reservedSmem.cap,0x4
